//
// Generated by NVIDIA NVVM Compiler
//
// Compiler Build ID: CL-36424714
// Cuda compilation tools, release 13.0, V13.0.88
// Based on NVVM 20.0.0
//

.version 9.0
.target sm_100
.address_size 64

	// .globl	_Z12sobel_filterPhS_ii

.visible .entry _Z12sobel_filterPhS_ii(
	.param .u64 .ptr .align 1 _Z12sobel_filterPhS_ii_param_0,
	.param .u64 .ptr .align 1 _Z12sobel_filterPhS_ii_param_1,
	.param .u32 _Z12sobel_filterPhS_ii_param_2,
	.param .u32 _Z12sobel_filterPhS_ii_param_3
)
{
	.reg .pred 	%p<4>;
	.reg .b16 	%rs<5>;
	.reg .b32 	%r<63>;
	.reg .b64 	%rd<23>;

	ld.param.u64 	%rd1, [_Z12sobel_filterPhS_ii_param_0];
	ld.param.u64 	%rd2, [_Z12sobel_filterPhS_ii_param_1];
	ld.param.u32 	%r3, [_Z12sobel_filterPhS_ii_param_2];
	ld.param.u32 	%r5, [_Z12sobel_filterPhS_ii_param_3];
	mov.u32 	%r6, %tid.x;
	mov.u32 	%r7, %ntid.x;
	mov.u32 	%r8, %ctaid.x;
	mad.lo.s32 	%r1, %r7, %r8, %r6;
	mov.u32 	%r9, %tid.y;
	mov.u32 	%r10, %ntid.y;
	mov.u32 	%r11, %ctaid.y;
	mad.lo.s32 	%r12, %r10, %r11, %r9;
	setp.ge.s32 	%p1, %r1, %r3;
	setp.ge.s32 	%p2, %r12, %r5;
	or.pred  	%p3, %p1, %p2;
	@%p3 bra 	$L__BB0_2;
	cvta.to.global.u64 	%rd3, %rd2;
	cvta.to.global.u64 	%rd4, %rd1;
	mad.lo.s32 	%r13, %r3, %r12, %r1;
	add.s32 	%r14, %r3, -1;
	add.s32 	%r15, %r5, -1;
	max.s32 	%r16, %r1, 1;
	add.s32 	%r17, %r16, -1;
	min.s32 	%r18, %r17, %r14;
	max.u32 	%r19, %r12, 1;
	add.s32 	%r20, %r19, -1;
	min.u32 	%r21, %r20, %r15;
	mul.lo.s32 	%r22, %r21, %r3;
	add.s32 	%r23, %r18, %r22;
	cvt.s64.s32 	%rd5, %r23;
	add.s64 	%rd6, %rd4, %rd5;
	ld.global.u8 	%r24, [%rd6];
	max.s32 	%r25, %r1, 0;
	min.s32 	%r26, %r25, %r14;
	add.s32 	%r27, %r26, %r22;
	cvt.s64.s32 	%rd7, %r27;
	add.s64 	%rd8, %rd4, %rd7;
	ld.global.u8 	%rs1, [%rd8];
	mul.wide.u16 	%r28, %rs1, 2;
	max.s32 	%r29, %r1, -1;
	add.s32 	%r30, %r29, 1;
	min.s32 	%r31, %r30, %r14;
	add.s32 	%r32, %r31, %r22;
	cvt.s64.s32 	%rd9, %r32;
	add.s64 	%rd10, %rd4, %rd9;
	ld.global.u8 	%r33, [%rd10];
	add.s32 	%r34, %r24, %r33;
	add.s32 	%r35, %r28, %r34;
	min.u32 	%r36, %r12, %r15;
	mul.lo.s32 	%r37, %r36, %r3;
	add.s32 	%r38, %r18, %r37;
	cvt.s64.s32 	%rd11, %r38;
	add.s64 	%rd12, %rd4, %rd11;
	ld.global.u8 	%rs2, [%rd12];
	mul.wide.u16 	%r39, %rs2, 2;
	add.s32 	%r40, %r39, %r24;
	add.s32 	%r41, %r31, %r37;
	cvt.s64.s32 	%rd13, %r41;
	add.s64 	%rd14, %rd4, %rd13;
	ld.global.u8 	%rs3, [%rd14];
	mul.wide.u16 	%r42, %rs3, 2;
	add.s32 	%r43, %r12, 1;
	min.u32 	%r44, %r43, %r15;
	mul.lo.s32 	%r45, %r44, %r3;
	add.s32 	%r46, %r18, %r45;
	cvt.s64.s32 	%rd15, %r46;
	add.s64 	%rd16, %rd4, %rd15;
	ld.global.u8 	%r47, [%rd16];
	add.s32 	%r48, %r42, %r33;
	add.s32 	%r49, %r40, %r47;
	sub.s32 	%r50, %r48, %r49;
	sub.s32 	%r51, %r47, %r35;
	add.s32 	%r52, %r26, %r45;
	cvt.s64.s32 	%rd17, %r52;
	add.s64 	%rd18, %rd4, %rd17;
	ld.global.u8 	%rs4, [%rd18];
	mul.wide.u16 	%r53, %rs4, 2;
	add.s32 	%r54, %r53, %r51;
	add.s32 	%r55, %r31, %r45;
	cvt.s64.s32 	%rd19, %r55;
	add.s64 	%rd20, %rd4, %rd19;
	ld.global.u8 	%r56, [%rd20];
	add.s32 	%r57, %r50, %r56;
	add.s32 	%r58, %r54, %r56;
	abs.s32 	%r59, %r57;
	abs.s32 	%r60, %r58;
	add.s32 	%r61, %r60, %r59;
	min.u32 	%r62, %r61, 255;
	cvt.s64.s32 	%rd21, %r13;
	add.s64 	%rd22, %rd3, %rd21;
	st.global.u8 	[%rd22], %r62;
$L__BB0_2:
	ret;

}


// ===== COMPILED SASS (sm_100) =====

	.target	sm_100

	.elftype	@"ET_EXEC"


//--------------------- .note.nv.tkinfo           --------------------------
	.section	.note.nv.tkinfo,"",@"SHT_NOTE"
	.sectionflags	@"SHF_NOTE_NV_TKINFO"
	.tkinfo
        /*0018*/ 	.word	0x00000002
        /*0030*/ 	.string	""
        /*0030*/ 	.string	"ptxas"
        /*0030*/ 	.string	"Cuda compilation tools, release 13.0, V13.0.88"
        /*0030*/ 	.string	"Build cuda_13.0.r13.0/compiler.36424714_0"
        /*0030*/ 	.string	"-arch sm_100 -m 64 "



//--------------------- .note.nv.cuinfo           --------------------------
	.section	.note.nv.cuinfo,"",@"SHT_NOTE"
	.sectionflags	@"SHF_NOTE_NV_CUINFO"
        /*0018*/ 	.short	0x0002
        /*001a*/ 	.short	0x0064
        /*001c*/ 	.short	0x0082
	.zero		2


//--------------------- .nv.info                  --------------------------
	.section	.nv.info,"",@"SHT_CUDA_INFO"
	.align	4


	//----- nvinfo : EIATTR_REGCOUNT
	.align		4
        /*0000*/ 	.byte	0x04, 0x2f
        /*0002*/ 	.short	(.L_1 - .L_0)
	.align		4
.L_0:
        /*0004*/ 	.word	index@(_Z12sobel_filterPhS_ii)
        /*0008*/ 	.word	0x00000018


	//----- nvinfo : EIATTR_FRAME_SIZE
	.align		4
.L_1:
        /*000c*/ 	.byte	0x04, 0x11
        /*000e*/ 	.short	(.L_3 - .L_2)
	.align		4
.L_2:
        /*0010*/ 	.word	index@(_Z12sobel_filterPhS_ii)
        /*0014*/ 	.word	0x00000000


	//----- nvinfo : EIATTR_MIN_STACK_SIZE
	.align		4
.L_3:
        /*0018*/ 	.byte	0x04, 0x12
        /*001a*/ 	.short	(.L_5 - .L_4)
	.align		4
.L_4:
        /*001c*/ 	.word	index@(_Z12sobel_filterPhS_ii)
        /*0020*/ 	.word	0x00000000
.L_5:


//--------------------- .nv.compat                --------------------------
	.section	.nv.compat,"",@"SHT_CUDA_COMPAT_INFO"
	.align	4
        /*0000*/ 	.byte	0x02, 0x09, 0x00, 0x00, 0x02, 0x02, 0x01, 0x00, 0x02, 0x05, 0x05, 0x00, 0x03, 0x07, 0x01, 0x01
        /*0010*/ 	.byte	0x02, 0x03, 0x00, 0x00, 0x02, 0x06, 0x01, 0x00, 0x04, 0x0b, 0x08, 0x00, 0x09, 0x00, 0x00, 0x00
        /*0020*/ 	.byte	0x00, 0x00, 0x00, 0x00


//--------------------- .nv.info._Z12sobel_filterPhS_ii --------------------------
	.section	.nv.info._Z12sobel_filterPhS_ii,"",@"SHT_CUDA_INFO"
	.sectionflags	@""
	.align	4


	//----- nvinfo : EIATTR_CUDA_API_VERSION
	.align		4
        /*0000*/ 	.byte	0x04, 0x37
        /*0002*/ 	.short	(.L_7 - .L_6)
.L_6:
        /*0004*/ 	.word	0x00000082


	//----- nvinfo : EIATTR_KPARAM_INFO
	.align		4
.L_7:
        /*0008*/ 	.byte	0x04, 0x17
        /*000a*/ 	.short	(.L_9 - .L_8)
.L_8:
        /*000c*/ 	.word	0x00000000
        /*0010*/ 	.short	0x0003
        /*0012*/ 	.short	0x0014
        /*0014*/ 	.byte	0x00, 0xf0, 0x11, 0x00


	//----- nvinfo : EIATTR_KPARAM_INFO
	.align		4
.L_9:
        /*0018*/ 	.byte	0x04, 0x17
        /*001a*/ 	.short	(.L_11 - .L_10)
.L_10:
        /*001c*/ 	.word	0x00000000
        /*0020*/ 	.short	0x0002
        /*0022*/ 	.short	0x0010
        /*0024*/ 	.byte	0x00, 0xf0, 0x11, 0x00


	//----- nvinfo : EIATTR_KPARAM_INFO
	.align		4
.L_11:
        /*0028*/ 	.byte	0x04, 0x17
        /*002a*/ 	.short	(.L_13 - .L_12)
.L_12:
        /*002c*/ 	.word	0x00000000
        /*0030*/ 	.short	0x0001
        /*0032*/ 	.short	0x0008
        /*0034*/ 	.byte	0x00, 0xf5, 0x21, 0x00


	//----- nvinfo : EIATTR_KPARAM_INFO
	.align		4
.L_13:
        /*0038*/ 	.byte	0x04, 0x17
        /*003a*/ 	.short	(.L_15 - .L_14)
.L_14:
        /*003c*/ 	.word	0x00000000
        /*0040*/ 	.short	0x0000
        /*0042*/ 	.short	0x0000
        /*0044*/ 	.byte	0x00, 0xf5, 0x21, 0x00


	//----- nvinfo : EIATTR_SPARSE_MMA_MASK
	.align		4
.L_15:
        /*0048*/ 	.byte	0x03, 0x50
        /*004a*/ 	.short	0x0000


	//----- nvinfo : EIATTR_MAXREG_COUNT
	.align		4
        /*004c*/ 	.byte	0x03, 0x1b
        /*004e*/ 	.short	0x00ff


	//----- nvinfo : EIATTR_MERCURY_ISA_VERSION
	.align		4
        /*0050*/ 	.byte	0x03, 0x5f
        /*0052*/ 	.short	0x0101


	//----- nvinfo : EIATTR_VRC_CTA_INIT_COUNT
	.align		4
        /*0054*/ 	.byte	0x02, 0x4a
	.zero		1
	.zero		1


	//----- nvinfo : EIATTR_EXIT_INSTR_OFFSETS
	.align		4
        /*0058*/ 	.byte	0x04, 0x1c
        /*005a*/ 	.short	(.L_17 - .L_16)


	//   ....[0]....
.L_16:
        /*005c*/ 	.word	0x000000c0


	//   ....[1]....
        /*0060*/ 	.word	0x000004b0


	//----- nvinfo : EIATTR_CBANK_PARAM_SIZE
	.align		4
.L_17:
        /*0064*/ 	.byte	0x03, 0x19
        /*0066*/ 	.short	0x0018


	//----- nvinfo : EIATTR_PARAM_CBANK
	.align		4
        /*0068*/ 	.byte	0x04, 0x0a
        /*006a*/ 	.short	(.L_19 - .L_18)
	.align		4
.L_18:
        /*006c*/ 	.word	index@(.nv.constant0._Z12sobel_filterPhS_ii)
        /*0070*/ 	.short	0x0380
        /*0072*/ 	.short	0x0018


	//----- nvinfo : EIATTR_SW_WAR
	.align		4
.L_19:
        /*0074*/ 	.byte	0x04, 0x36
        /*0076*/ 	.short	(.L_21 - .L_20)
.L_20:
        /*0078*/ 	.word	0x00000008
.L_21:


//--------------------- .nv.callgraph             --------------------------
	.section	.nv.callgraph,"",@"SHT_CUDA_CALLGRAPH"
	.align	4
	.sectionentsize	8
	.align		4
        /*0000*/ 	.word	0x00000000
	.align		4
        /*0004*/ 	.word	0xffffffff
	.align		4
        /*0008*/ 	.word	0x00000000
	.align		4
        /*000c*/ 	.word	0xfffffffe
	.align		4
        /*0010*/ 	.word	0x00000000
	.align		4
        /*0014*/ 	.word	0xfffffffd
	.align		4
        /*0018*/ 	.word	0x00000000
	.align		4
        /*001c*/ 	.word	0xfffffffc


//--------------------- .text._Z12sobel_filterPhS_ii --------------------------
	.section	.text._Z12sobel_filterPhS_ii,"ax",@progbits
	.align	128
        .global         _Z12sobel_filterPhS_ii
        .type           _Z12sobel_filterPhS_ii,@function
        .size           _Z12sobel_filterPhS_ii,(.L_x_1 - _Z12sobel_filterPhS_ii)
        .other          _Z12sobel_filterPhS_ii,@"STO_CUDA_ENTRY STV_DEFAULT"
_Z12sobel_filterPhS_ii:
.text._Z12sobel_filterPhS_ii:
[----:B------:R-:W-:Y:S01]  /*0000*/  LDC R1, c[0x0][0x37c] ;  /* 0x0000df00ff017b82 */ /* 0x000fe20000000800 */
[----:B------:R-:W0:Y:S01]  /*0010*/  S2R R0, SR_TID.Y ;  /* 0x0000000000007919 */ /* 0x000e220000002200 */
[----:B------:R-:W1:Y:S06]  /*0020*/  LDCU UR4, c[0x0][0x360] ;  /* 0x00006c00ff0477ac */ /* 0x000e6c0008000800 */
[----:B------:R-:W2:Y:S01]  /*0030*/  LDC.64 R2, c[0x0][0x390] ;  /* 0x0000e400ff027b82 */ /* 0x000ea20000000a00 */
[----:B------:R-:W0:Y:S01]  /*0040*/  S2R R7, SR_CTAID.Y ;  /* 0x0000000000077919 */ /* 0x000e220000002600 */
[----:B------:R-:W0:Y:S01]  /*0050*/  LDCU UR5, c[0x0][0x364] ;  /* 0x00006c80ff0577ac */ /* 0x000e220008000800 */
[----:B------:R-:W1:Y:S01]  /*0060*/  S2R R5, SR_TID.X ;  /* 0x0000000000057919 */ /* 0x000e620000002100 */
[----:B------:R-:W1:Y:S01]  /*0070*/  S2R R4, SR_CTAID.X ;  /* 0x0000000000047919 */ /* 0x000e620000002500 */
[----:B0-----:R-:W-:-:S05]  /*0080*/  IMAD R0, R7, UR5, R0 ;  /* 0x0000000507007c24 */ /* 0x001fca000f8e0200 */
[----:B--2---:R-:W-:Y:S01]  /*0090*/  ISETP.GE.AND P0, PT, R0, R3, PT ;  /* 0x000000030000720c */ /* 0x004fe20003f06270 */
[----:B-1----:R-:W-:-:S05]  /*00a0*/  IMAD R5, R4, UR4, R5 ;  /* 0x0000000404057c24 */ /* 0x002fca000f8e0205 */
[----:B------:R-:W-:-:S13]  /*00b0*/  ISETP.GE.OR P0, PT, R5, R2, P0 ;  /* 0x000000020500720c */ /* 0x000fda0000706670 */
[----:B------:R-:W-:Y:S05]  /*00c0*/  @P0 EXIT ;  /* 0x000000000000094d */ /* 0x000fea0003800000 */
[----:B------:R-:W0:Y:S01]  /*00d0*/  LDCU.128 UR8, c[0x0][0x380] ;  /* 0x00007000ff0877ac */ /* 0x000e220008000c00 */
[----:B------:R-:W-:Y:S01]  /*00e0*/  VIADD R7, R3, 0xffffffff ;  /* 0xffffffff03077836 */ /* 0x000fe20000000000 */
[C---:B------:R-:W-:Y:S01]  /*00f0*/  VIMNMX R4, PT, PT, R5.reuse, 0x1, !PT ;  /* 0x0000000105047848 */ /* 0x040fe20007fe0100 */
[----:B------:R-:W-:Y:S01]  /*0100*/  VIADD R3, R2, 0xffffffff ;  /* 0xffffffff02037836 */ /* 0x000fe20000000000 */
[----:B------:R-:W-:Y:S01]  /*0110*/  VIMNMX.U32 R6, PT, PT, R0, 0x1, !PT ;  /* 0x0000000100067848 */ /* 0x000fe20007fe0000 */
[----:B------:R-:W1:Y:S01]  /*0120*/  LDCU.64 UR4, c[0x0][0x358] ;  /* 0x00006b00ff0477ac */ /* 0x000e620008000a00 */
[----:B------:R-:W-:Y:S02]  /*0130*/  VIMNMX R8, PT, PT, RZ, R5, !PT ;  /* 0x00000005ff087248 */ /* 0x000fe40007fe0100 */
[----:B------:R-:W-:Y:S02]  /*0140*/  VIMNMX R10, PT, PT, R5, -0x1, !PT ;  /* 0xffffffff050a7848 */ /* 0x000fe40007fe0100 */
[----:B------:R-:W-:-:S02]  /*0150*/  VIADDMNMX R9, R4, 0xffffffff, R3, PT ;  /* 0xffffffff04097846 */ /* 0x000fc40003800103 */
[----:B------:R-:W-:Y:S02]  /*0160*/  VIADDMNMX.U32 R11, R6, 0xffffffff, R7, PT ;  /* 0xffffffff060b7846 */ /* 0x000fe40003800007 */
[----:B------:R-:W-:Y:S02]  /*0170*/  VIMNMX R13, PT, PT, R3, R8, PT ;  /* 0x00000008030d7248 */ /* 0x000fe40003fe0100 */
[----:B------:R-:W-:Y:S01]  /*0180*/  VIADDMNMX R15, R10, 0x1, R3, PT ;  /* 0x000000010a0f7846 */ /* 0x000fe20003800103 */
[CC--:B------:R-:W-:Y:S01]  /*0190*/  IMAD R12, R11.reuse, R2.reuse, R9 ;  /* 0x000000020b0c7224 */ /* 0x0c0fe200078e0209 */
[C---:B------:R-:W-:Y:S01]  /*01a0*/  VIMNMX.U32 R3, PT, PT, R0.reuse, R7, PT ;  /* 0x0000000700037248 */ /* 0x040fe20003fe0000 */
[CC--:B------:R-:W-:Y:S01]  /*01b0*/  IMAD R17, R11.reuse, R2.reuse, R13 ;  /* 0x000000020b117224 */ /* 0x0c0fe200078e020d */
[----:B------:R-:W-:Y:S01]  /*01c0*/  VIADDMNMX.U32 R4, R0, 0x1, R7, PT ;  /* 0x0000000100047846 */ /* 0x000fe20003800007 */
[-C--:B------:R-:W-:Y:S01]  /*01d0*/  IMAD R11, R11, R2.reuse, R15 ;  /* 0x000000020b0b7224 */ /* 0x080fe200078e020f */
[----:B0-----:R-:W-:Y:S01]  /*01e0*/  IADD3 R8, P1, PT, R12, UR8, RZ ;  /* 0x000000080c087c10 */ /* 0x001fe2000ff3e0ff */
[----:B------:R-:W-:-:S02]  /*01f0*/  IMAD R16, R3, R2, R9 ;  /* 0x0000000203107224 */ /* 0x000fc400078e0209 */
[-C--:B------:R-:W-:Y:S01]  /*0200*/  IMAD R7, R4, R2.reuse, R9 ;  /* 0x0000000204077224 */ /* 0x080fe200078e0209 */
[----:B------:R-:W-:Y:S01]  /*0210*/  IADD3 R10, P0, PT, R11, UR8, RZ ;  /* 0x000000080b0a7c10 */ /* 0x000fe2000ff1e0ff */
[-C--:B------:R-:W-:Y:S01]  /*0220*/  IMAD R6, R3, R2.reuse, R15 ;  /* 0x0000000203067224 */ /* 0x080fe200078e020f */
[----:B------:R-:W-:Y:S01]  /*0230*/  LEA.HI.X.SX32 R9, R12, UR9, 0x1, P1 ;  /* 0x000000090c097c11 */ /* 0x000fe200088f0eff */
[-C--:B------:R-:W-:Y:S01]  /*0240*/  IMAD R3, R4, R2.reuse, R13 ;  /* 0x0000000204037224 */ /* 0x080fe200078e020d */
[----:B------:R-:W-:Y:S01]  /*0250*/  IADD3 R12, P1, PT, R16, UR8, RZ ;  /* 0x00000008100c7c10 */ /* 0x000fe2000ff3e0ff */
[----:B------:R-:W-:Y:S01]  /*0260*/  IMAD R4, R4, R2, R15 ;  /* 0x0000000204047224 */ /* 0x000fe200078e020f */
[----:B------:R-:W-:Y:S01]  /*0270*/  LEA.HI.X.SX32 R11, R11, UR9, 0x1, P0 ;  /* 0x000000090b0b7c11 */ /* 0x000fe200080f0eff */
[----:B-1----:R-:W2:Y:S01]  /*0280*/  LDG.E.U8 R8, desc[UR4][R8.64] ;  /* 0x0000000408087981 */ /* 0x002ea2000c1e1100 */
[----:B------:R-:W-:Y:S02]  /*0290*/  IADD3 R14, P0, PT, R6, UR8, RZ ;  /* 0x00000008060e7c10 */ /* 0x000fe4000ff1e0ff */
[----:B------:R-:W-:-:S02]  /*02a0*/  LEA.HI.X.SX32 R13, R16, UR9, 0x1, P1 ;  /* 0x00000009100d7c11 */ /* 0x000fc400088f0eff */
[----:B------:R-:W-:Y:S01]  /*02b0*/  IADD3 R16, P1, PT, R17, UR8, RZ ;  /* 0x0000000811107c10 */ /* 0x000fe2000ff3e0ff */
[----:B------:R-:W2:Y:S01]  /*02c0*/  LDG.E.U8 R11, desc[UR4][R10.64] ;  /* 0x000000040a0b7981 */ /* 0x000ea2000c1e1100 */
[----:B------:R-:W-:Y:S02]  /*02d0*/  LEA.HI.X.SX32 R15, R6, UR9, 0x1, P0 ;  /* 0x00000009060f7c11 */ /* 0x000fe400080f0eff */
[----:B------:R-:W-:Y:S01]  /*02e0*/  IADD3 R6, P0, PT, R7, UR8, RZ ;  /* 0x0000000807067c10 */ /* 0x000fe2000ff1e0ff */
[----:B------:R-:W3:Y:S01]  /*02f0*/  LDG.E.U8 R13, desc[UR4][R12.64] ;  /* 0x000000040c0d7981 */ /* 0x000ee2000c1e1100 */
[----:B------:R-:W-:Y:S02]  /*0300*/  LEA.HI.X.SX32 R17, R17, UR9, 0x1, P1 ;  /* 0x0000000911117c11 */ /* 0x000fe400088f0eff */
[----:B------:R-:W-:Y:S01]  /*0310*/  IADD3 R18, P1, PT, R3, UR8, RZ ;  /* 0x0000000803127c10 */ /* 0x000fe2000ff3e0ff */
[----:B------:R-:W4:Y:S01]  /*0320*/  LDG.E.U8 R14, desc[UR4][R14.64] ;  /* 0x000000040e0e7981 */ /* 0x000f22000c1e1100 */
[----:B------:R-:W-:-:S03]  /*0330*/  LEA.HI.X.SX32 R7, R7, UR9, 0x1, P0 ;  /* 0x0000000907077c11 */ /* 0x000fc600080f0eff */
[----:B------:R-:W5:Y:S01]  /*0340*/  LDG.E.U8 R16, desc[UR4][R16.64] ;  /* 0x0000000410107981 */ /* 0x000f62000c1e1100 */
[C---:B------:R-:W-:Y:S02]  /*0350*/  IADD3 R20, P0, PT, R4.reuse, UR8, RZ ;  /* 0x0000000804147c10 */ /* 0x040fe4000ff1e0ff */
[----:B------:R-:W-:Y:S01]  /*0360*/  LEA.HI.X.SX32 R19, R3, UR9, 0x1, P1 ;  /* 0x0000000903137c11 */ /* 0x000fe200088f0eff */
[----:B------:R-:W5:Y:S01]  /*0370*/  LDG.E.U8 R6, desc[UR4][R6.64] ;  /* 0x0000000406067981 */ /* 0x000f62000c1e1100 */
[----:B------:R-:W-:-:S03]  /*0380*/  LEA.HI.X.SX32 R21, R4, UR9, 0x1, P0 ;  /* 0x0000000904157c11 */ /* 0x000fc600080f0eff */
[----:B------:R-:W5:Y:S04]  /*0390*/  LDG.E.U8 R18, desc[UR4][R18.64] ;  /* 0x0000000412127981 */ /* 0x000f68000c1e1100 */
[----:B------:R-:W5:Y:S01]  /*03a0*/  LDG.E.U8 R20, desc[UR4][R20.64] ;  /* 0x0000000414147981 */ /* 0x000f62000c1e1100 */
[----:B------:R-:W-:-:S05]  /*03b0*/  IMAD R0, R0, R2, R5 ;  /* 0x0000000200007224 */ /* 0x000fca00078e0205 */
[----:B------:R-:W-:Y:S01]  /*03c0*/  IADD3 R2, P0, PT, R0, UR10, RZ ;  /* 0x0000000a00027c10 */ /* 0x000fe2000ff1e0ff */
[--C-:B--2---:R-:W-:Y:S02]  /*03d0*/  IMAD.IADD R3, R8, 0x1, R11.reuse ;  /* 0x0000000108037824 */ /* 0x104fe400078e020b */
[----:B---3--:R-:W-:Y:S02]  /*03e0*/  IMAD R13, R13, 0x2, R8 ;  /* 0x000000020d0d7824 */ /* 0x008fe400078e0208 */
[----:B----4-:R-:W-:Y:S02]  /*03f0*/  IMAD R14, R14, 0x2, R11 ;  /* 0x000000020e0e7824 */ /* 0x010fe400078e020b */
[----:B-----5:R-:W-:-:S04]  /*0400*/  IMAD R3, R16, 0x2, R3 ;  /* 0x0000000210037824 */ /* 0x020fc800078e0203 */
[----:B------:R-:W-:Y:S01]  /*0410*/  IMAD.IADD R3, R6, 0x1, -R3 ;  /* 0x0000000106037824 */ /* 0x000fe200078e0a03 */
[----:B------:R-:W-:-:S03]  /*0420*/  IADD3 R13, PT, PT, R14, -R13, -R6 ;  /* 0x8000000d0e0d7210 */ /* 0x000fc60007ffe806 */
[----:B------:R-:W-:Y:S02]  /*0430*/  IMAD R3, R18, 0x2, R3 ;  /* 0x0000000212037824 */ /* 0x000fe400078e0203 */
[--C-:B------:R-:W-:Y:S02]  /*0440*/  IMAD.IADD R13, R13, 0x1, R20.reuse ;  /* 0x000000010d0d7824 */ /* 0x100fe400078e0214 */
[----:B------:R-:W-:-:S03]  /*0450*/  IMAD.IADD R3, R3, 0x1, R20 ;  /* 0x0000000103037824 */ /* 0x000fc600078e0214 */
[----:B------:R-:W-:Y:S02]  /*0460*/  IABS R4, R13 ;  /* 0x0000000d00047213 */ /* 0x000fe40000000000 */
[----:B------:R-:W-:Y:S02]  /*0470*/  IABS R5, R3 ;  /* 0x0000000300057213 */ /* 0x000fe40000000000 */
[----:B------:R-:W-:Y:S02]  /*0480*/  LEA.HI.X.SX32 R3, R0, UR11, 0x1, P0 ;  /* 0x0000000b00037c11 */ /* 0x000fe400080f0eff */
[----:B------:R-:W-:-:S05]  /*0490*/  VIADDMNMX.U32 R5, R5, R4, 0xff, PT ;  /* 0x000000ff05057446 */ /* 0x000fca0003800004 */
[----:B------:R-:W-:Y:S01]  /*04a0*/  STG.E.U8 desc[UR4][R2.64], R5 ;  /* 0x0000000502007986 */ /* 0x000fe2000c101104 */
[----:B------:R-:W-:Y:S05]  /*04b0*/  EXIT ;  /* 0x000000000000794d */ /* 0x000fea0003800000 */
.L_x_0:
[----:B------:R-:W-:-:S00]  /*04c0*/  BRA `(.L_x_0) ;  /* 0xfffffffc00fc7947 */ /* 0x000fc0000383ffff */
[----:B------:R-:W-:-:S00]  /*04d0*/  NOP ;  /* 0x0000000000007918 */ /* 0x000fc00000000000 */
        /* <DEDUP_REMOVED lines=10> */
.L_x_1:


//--------------------- .nv.shared.reserved.0     --------------------------
	.section	.nv.shared.reserved.0,"aw",@nobits
	.weak		__nv_reservedSMEM_offset_0_alias
	.size		__nv_reservedSMEM_offset_0_alias, 0, 64
	.other		__nv_reservedSMEM_offset_0_alias,@"STO_CUDA_RESERVED_SHARED STV_DEFAULT"
__nv_reservedSMEM_offset_0_alias:
	.zero		0
	.zero		64


//--------------------- .nv.constant0._Z12sobel_filterPhS_ii --------------------------
	.section	.nv.constant0._Z12sobel_filterPhS_ii,"a",@progbits
	.sectionflags	@""
	.align	4
.nv.constant0._Z12sobel_filterPhS_ii:
	.zero		920


//--------------------- SYMBOLS --------------------------

	.type		.nv.reservedSmem.offset0,@object
	.size		.nv.reservedSmem.offset0,0x4
